	.headerflags	@"EF_CUDA_TEXMODE_UNIFIED EF_CUDA_64BIT_ADDRESS EF_CUDA_ACCELERATORS EF_CUDA_SM90 EF_CUDA_VIRTUAL_SM(EF_CUDA_SM90)"
	.elftype	@"ET_EXEC"


//--------------------- .nv.info                  --------------------------
	.section	.nv.info,"",@"SHT_CUDA_INFO"
	.align	4


	//----- nvinfo : EIATTR_REGCOUNT
	.align		4
        /*0000*/ 	.byte	0x04, 0x2f
        /*0002*/ 	.short	(.L_3 - .L_2)
	.align		4
.L_2:
        /*0004*/ 	.word	index@(triton_poi_fused__native_batch_norm_legit_no_training_relu_21)
        /*0008*/ 	.word	0x0000001d


	//----- nvinfo : EIATTR_MIN_STACK_SIZE
	.align		4
.L_3:
        /*000c*/ 	.byte	0x04, 0x12
        /*000e*/ 	.short	(.L_5 - .L_4)
	.align		4
.L_4:
        /*0010*/ 	.word	index@(triton_poi_fused__native_batch_norm_legit_no_training_relu_21)
        /*0014*/ 	.word	0x00000000


	//----- nvinfo : EIATTR_FRAME_SIZE
	.align		4
.L_5:
        /*0018*/ 	.byte	0x04, 0x11
        /*001a*/ 	.short	(.L_7 - .L_6)
	.align		4
.L_6:
        /*001c*/ 	.word	index@(triton_poi_fused__native_batch_norm_legit_no_training_relu_21)
        /*0020*/ 	.word	0x00000000


	//----- nvinfo : EIATTR_MIN_STACK_SIZE
	.align		4
.L_7:
        /*0024*/ 	.byte	0x04, 0x12
        /*0026*/ 	.short	(.L_9 - .L_8)
	.align		4
.L_8:
        /*0028*/ 	.word	index@(triton_poi_fused__native_batch_norm_legit_no_training_relu_21)
        /*002c*/ 	.word	0x00000000
.L_9:


//--------------------- .nv.info.triton_poi_fused__native_batch_norm_legit_no_training_relu_21 --------------------------
	.section	.nv.info.triton_poi_fused__native_batch_norm_legit_no_training_relu_21,"",@"SHT_CUDA_INFO"
	.sectionflags	@""
	.align	4


	//----- nvinfo : EIATTR_CUDA_API_VERSION
	.align		4
        /*0000*/ 	.byte	0x04, 0x37
        /*0002*/ 	.short	(.L_11 - .L_10)
.L_10:
        /*0004*/ 	.word	0x0000007c


	//----- nvinfo : EIATTR_KPARAM_INFO
	.align		4
.L_11:
        /*0008*/ 	.byte	0x04, 0x17
        /*000a*/ 	.short	(.L_13 - .L_12)
.L_12:
        /*000c*/ 	.word	0x00000000
        /*0010*/ 	.short	0x0006
        /*0012*/ 	.short	0x0030
        /*0014*/ 	.byte	0x00, 0xf0, 0x11, 0x00


	//----- nvinfo : EIATTR_KPARAM_INFO
	.align		4
.L_13:
        /*0018*/ 	.byte	0x04, 0x17
        /*001a*/ 	.short	(.L_15 - .L_14)
.L_14:
        /*001c*/ 	.word	0x00000000
        /*0020*/ 	.short	0x0005
        /*0022*/ 	.short	0x0028
        /*0024*/ 	.byte	0x00, 0xf4, 0x21, 0x00


	//----- nvinfo : EIATTR_KPARAM_INFO
	.align		4
.L_15:
        /*0028*/ 	.byte	0x04, 0x17
        /*002a*/ 	.short	(.L_17 - .L_16)
.L_16:
        /*002c*/ 	.word	0x00000000
        /*0030*/ 	.short	0x0004
        /*0032*/ 	.short	0x0020
        /*0034*/ 	.byte	0x00, 0xf4, 0x21, 0x00


	//----- nvinfo : EIATTR_KPARAM_INFO
	.align		4
.L_17:
        /*0038*/ 	.byte	0x04, 0x17
        /*003a*/ 	.short	(.L_19 - .L_18)
.L_18:
        /*003c*/ 	.word	0x00000000
        /*0040*/ 	.short	0x0003
        /*0042*/ 	.short	0x0018
        /*0044*/ 	.byte	0x00, 0xf4, 0x21, 0x00


	//----- nvinfo : EIATTR_KPARAM_INFO
	.align		4
.L_19:
        /*0048*/ 	.byte	0x04, 0x17
        /*004a*/ 	.short	(.L_21 - .L_20)
.L_20:
        /*004c*/ 	.word	0x00000000
        /*0050*/ 	.short	0x0002
        /*0052*/ 	.short	0x0010
        /*0054*/ 	.byte	0x00, 0xf4, 0x21, 0x00


	//----- nvinfo : EIATTR_KPARAM_INFO
	.align		4
.L_21:
        /*0058*/ 	.byte	0x04, 0x17
        /*005a*/ 	.short	(.L_23 - .L_22)
.L_22:
        /*005c*/ 	.word	0x00000000
        /*0060*/ 	.short	0x0001
        /*0062*/ 	.short	0x0008
        /*0064*/ 	.byte	0x00, 0xf4, 0x21, 0x00


	//----- nvinfo : EIATTR_KPARAM_INFO
	.align		4
.L_23:
        /*0068*/ 	.byte	0x04, 0x17
        /*006a*/ 	.short	(.L_25 - .L_24)
.L_24:
        /*006c*/ 	.word	0x00000000
        /*0070*/ 	.short	0x0000
        /*0072*/ 	.short	0x0000
        /*0074*/ 	.byte	0x00, 0xf4, 0x21, 0x00


	//----- nvinfo : EIATTR_SPARSE_MMA_MASK
	.align		4
.L_25:
        /*0078*/ 	.byte	0x03, 0x50
        /*007a*/ 	.short	0x0000


	//----- nvinfo : EIATTR_MAXREG_COUNT
	.align		4
        /*007c*/ 	.byte	0x03, 0x1b
        /*007e*/ 	.short	0x00ff


	//----- nvinfo : EIATTR_EXIT_INSTR_OFFSETS
	.align		4
        /*0080*/ 	.byte	0x04, 0x1c
        /*0082*/ 	.short	(.L_27 - .L_26)


	//   ....[0]....
.L_26:
        /*0084*/ 	.word	0x000005a0


	//----- nvinfo : EIATTR_REQNTID
	.align		4
.L_27:
        /*0088*/ 	.byte	0x04, 0x10
        /*008a*/ 	.short	(.L_29 - .L_28)
.L_28:
        /*008c*/ 	.word	0x00000080
        /*0090*/ 	.word	0x00000001
        /*0094*/ 	.word	0x00000001


	//----- nvinfo : EIATTR_CBANK_PARAM_SIZE
	.align		4
.L_29:
        /*0098*/ 	.byte	0x03, 0x19
        /*009a*/ 	.short	0x0034


	//----- nvinfo : EIATTR_PARAM_CBANK
	.align		4
        /*009c*/ 	.byte	0x04, 0x0a
        /*009e*/ 	.short	(.L_31 - .L_30)
	.align		4
.L_30:
        /*00a0*/ 	.word	index@(.nv.constant0.triton_poi_fused__native_batch_norm_legit_no_training_relu_21)
        /*00a4*/ 	.short	0x0210
        /*00a6*/ 	.short	0x0034


	//----- nvinfo : EIATTR_SW_WAR
	.align		4
.L_31:
        /*00a8*/ 	.byte	0x04, 0x36
        /*00aa*/ 	.short	(.L_33 - .L_32)
.L_32:
        /*00ac*/ 	.word	0x00000008
.L_33:


//--------------------- .nv.callgraph             --------------------------
	.section	.nv.callgraph,"",@"SHT_CUDA_CALLGRAPH"
	.align	4
	.sectionentsize	8
	.align		4
        /*0000*/ 	.word	0x00000000
	.align		4
        /*0004*/ 	.word	0xffffffff
	.align		4
        /*0008*/ 	.word	0x00000000
	.align		4
        /*000c*/ 	.word	0xfffffffe
	.align		4
        /*0010*/ 	.word	0x00000000
	.align		4
        /*0014*/ 	.word	0xfffffffd
	.align		4
        /*0018*/ 	.word	0x00000000
	.align		4
        /*001c*/ 	.word	0xfffffffc


//--------------------- .nv.constant4             --------------------------
	.section	.nv.constant4,"a",@progbits
	.align	8
	.align		8
.nv.constant4:
        /*0000*/ 	.dword	_$_str
	.align		8
        /*0008*/ 	.dword	_$_str_$_2


//--------------------- .text.triton_poi_fused__native_batch_norm_legit_no_training_relu_21 --------------------------
	.section	.text.triton_poi_fused__native_batch_norm_legit_no_training_relu_21,"ax",@progbits
	.align	128
        .global         triton_poi_fused__native_batch_norm_legit_no_training_relu_21
        .type           triton_poi_fused__native_batch_norm_legit_no_training_relu_21,@function
        .size           triton_poi_fused__native_batch_norm_legit_no_training_relu_21,(.L_x_1 - triton_poi_fused__native_batch_norm_legit_no_training_relu_21)
        .other          triton_poi_fused__native_batch_norm_legit_no_training_relu_21,@"STO_CUDA_ENTRY STV_DEFAULT"
triton_poi_fused__native_batch_norm_legit_no_training_relu_21:
.text.triton_poi_fused__native_batch_norm_legit_no_training_relu_21:
[----:B------:R-:W-:Y:S01]  /*0000*/  LDC R1, c[0x0][0x28] ;  /* 0x00000a00ff017b82 */ /* 0x000fe20000000800 */
[----:B------:R-:W1:Y:S07]  /*0010*/  S2R R0, SR_TID.X ;  /* 0x0000000000007919 */ /* 0x000e6e0000002100 */
[----:B------:R-:W2:Y:S01]  /*0020*/  LDC.64 R20, c[0x0][0x220] ;  /* 0x00008800ff147b82 */ /* 0x000ea20000000a00 */
[----:B------:R-:W-:Y:S01]  /*0030*/  ULDC.64 UR4, c[0x0][0x208] ;  /* 0x0000820000047ab9 */ /* 0x000fe20000000a00 */
[----:B------:R-:W3:Y:S06]  /*0040*/  S2R R3, SR_CTAID.X ;  /* 0x0000000000037919 */ /* 0x000eec0000002500 */
[----:B------:R-:W4:Y:S08]  /*0050*/  LDC.64 R12, c[0x0][0x210] ;  /* 0x00008400ff0c7b82 */ /* 0x000f300000000a00 */
[----:B------:R-:W5:Y:S08]  /*0060*/  LDC.64 R16, c[0x0][0x218] ;  /* 0x00008600ff107b82 */ /* 0x000f700000000a00 */
[----:B------:R-:W5:Y:S01]  /*0070*/  LDC.64 R8, c[0x0][0x228] ;  /* 0x00008a00ff087b82 */ /* 0x000f620000000a00 */
[----:B-1----:R-:W-:-:S07]  /*0080*/  SHF.L.U32 R0, R0, 0x2, RZ ;  /* 0x0000000200007819 */ /* 0x002fce00000006ff */
[----:B------:R-:W1:Y:S01]  /*0090*/  LDC.64 R4, c[0x0][0x230] ;  /* 0x00008c00ff047b82 */ /* 0x000e620000000a00 */
[----:B------:R-:W-:-:S04]  /*00a0*/  LOP3.LUT R0, R0, 0x1fc, RZ, 0xc0, !PT ;  /* 0x000001fc00007812 */ /* 0x000fc800078ec0ff */
[----:B---3--:R-:W-:-:S05]  /*00b0*/  LEA R0, R3, R0, 0x9 ;  /* 0x0000000003007211 */ /* 0x008fca00078e48ff */
[----:B------:R-:W-:-:S05]  /*00c0*/  IMAD.HI R2, R0, 0x38e38e39, RZ ;  /* 0x38e38e3900027827 */ /* 0x000fca00078e02ff */
[----:B------:R-:W-:-:S04]  /*00d0*/  SHF.R.U32.HI R3, RZ, 0x1f, R2 ;  /* 0x0000001fff037819 */ /* 0x000fc80000011602 */
[----:B------:R-:W-:-:S05]  /*00e0*/  LEA.HI.SX32 R3, R2, R3, 0x19 ;  /* 0x0000000302037211 */ /* 0x000fca00078fcaff */
[----:B------:R-:W-:-:S04]  /*00f0*/  IMAD R2, R3, -0x240, R0 ;  /* 0xfffffdc003027824 */ /* 0x000fc800078e0200 */
[----:B--2---:R-:W-:-:S06]  /*0100*/  IMAD.WIDE R20, R2, 0x4, R20 ;  /* 0x0000000402147825 */ /* 0x004fcc00078e0214 */
[----:B------:R-:W2:Y:S01]  /*0110*/  LDG.E.EL.128 R20, desc[UR4][R20.64] ;  /* 0x0000000414147981 */ /* 0x000ea2000c2e1d00 */
[----:B----4-:R-:W-:-:S04]  /*0120*/  IMAD.WIDE R12, R0, 0x4, R12 ;  /* 0x00000004000c7825 */ /* 0x010fc800078e020c */
[C---:B-----5:R-:W-:Y:S02]  /*0130*/  IMAD.WIDE R16, R2.reuse, 0x4, R16 ;  /* 0x0000000402107825 */ /* 0x060fe400078e0210 */
[----:B------:R-:W3:Y:S04]  /*0140*/  LDG.E.128 R12, desc[UR4][R12.64] ;  /* 0x000000040c0c7981 */ /* 0x000ee8000c1e1d00 */
[----:B------:R-:W3:Y:S01]  /*0150*/  LDG.E.EL.128 R16, desc[UR4][R16.64] ;  /* 0x0000000410107981 */ /* 0x000ee2000c2e1d00 */
[----:B0-----:R-:W-:-:S04]  /*0160*/  IMAD.WIDE R8, R2, 0x4, R8 ;  /* 0x0000000402087825 */ /* 0x001fc800078e0208 */
[----:B-1----:R-:W-:Y:S02]  /*0170*/  IMAD.WIDE R4, R2, 0x4, R4 ;  /* 0x0000000402047825 */ /* 0x002fe400078e0204 */
[----:B------:R-:W4:Y:S04]  /*0180*/  LDG.E.EL.128 R8, desc[UR4][R8.64] ;  /* 0x0000000408087981 */ /* 0x000f28000c2e1d00 */
[----:B------:R-:W4:Y:S01]  /*0190*/  LDG.E.EL.128 R4, desc[UR4][R4.64] ;  /* 0x0000000404047981 */ /* 0x000f22000c2e1d00 */
[----:B--2---:R-:W-:Y:S01]  /*01a0*/  FADD R22, R22, 9.9999997473787516356e-06 ;  /* 0x3727c5ac16167421 */ /* 0x004fe20000000000 */
[----:B------:R-:W-:Y:S01]  /*01b0*/  FADD R23, R23, 9.9999997473787516356e-06 ;  /* 0x3727c5ac17177421 */ /* 0x000fe20000000000 */
[----:B------:R-:W-:Y:S01]  /*01c0*/  FADD R2, R20, 9.9999997473787516356e-06 ;  /* 0x3727c5ac14027421 */ /* 0x000fe20000000000 */
[----:B------:R-:W-:Y:S01]  /*01d0*/  FADD R21, R21, 9.9999997473787516356e-06 ;  /* 0x3727c5ac15157421 */ /* 0x000fe20000000000 */
[----:B------:R-:W0:Y:S01]  /*01e0*/  MUFU.SQRT R24, R22 ;  /* 0x0000001600187308 */ /* 0x000e220000002000 */
[----:B------:R-:W-:Y:S01]  /*01f0*/  HFMA2.MMA R20, -RZ, RZ, 1.625, 0 ;  /* 0x3e800000ff147435 */ /* 0x000fe200000001ff */
[----:B---3--:R-:W-:-:S06]  /*0200*/  FADD R12, R12, -R16 ;  /* 0x800000100c0c7221 */ /* 0x008fcc0000000000 */
[----:B------:R-:W1:Y:S01]  /*0210*/  MUFU.SQRT R23, R23 ;  /* 0x0000001700177308 */ /* 0x000e620000002000 */
[----:B------:R-:W-:Y:S01]  /*0220*/  FADD R13, R13, -R17 ;  /* 0x800000110d0d7221 */ /* 0x000fe20000000000 */
[----:B------:R-:W-:Y:S01]  /*0230*/  FADD R14, R14, -R18 ;  /* 0x800000120e0e7221 */ /* 0x000fe20000000000 */
[----:B------:R-:W-:Y:S01]  /*0240*/  FADD R18, R15, -R19 ;  /* 0x800000130f127221 */ /* 0x000fe20000000000 */
[----:B0-----:R-:W-:-:S04]  /*0250*/  FSETP.GT.AND P6, PT, R24, 8.50705917302346158658e+37, PT ;  /* 0x7e8000001800780b */ /* 0x001fc80003fc4000 */
[----:B------:R0:W2:Y:S01]  /*0260*/  MUFU.SQRT R25, R2 ;  /* 0x0000000200197308 */ /* 0x0000a20000002000 */
[----:B------:R-:W-:Y:S02]  /*0270*/  FSETP.GEU.AND P1, PT, R24, 1.175494350822287508e-38, PT ;  /* 0x008000001800780b */ /* 0x000fe40003f2e000 */
[----:B-1----:R-:W-:-:S05]  /*0280*/  FSETP.GT.AND P5, PT, R23, 8.50705917302346158658e+37, PT ;  /* 0x7e8000001700780b */ /* 0x002fca0003fa4000 */
[----:B------:R1:W3:Y:S01]  /*0290*/  MUFU.SQRT R26, R21 ;  /* 0x00000015001a7308 */ /* 0x0002e20000002000 */
[----:B------:R-:W-:Y:S01]  /*02a0*/  FSETP.GEU.AND P2, PT, R23, 1.175494350822287508e-38, PT ;  /* 0x008000001700780b */ /* 0x000fe20003f4e000 */
[----:B0-----:R-:W0:Y:S01]  /*02b0*/  LDC.64 R2, c[0x0][0x238] ;  /* 0x00008e00ff027b82 */ /* 0x001e220000000a00 */
[----:B------:R-:W-:Y:S01]  /*02c0*/  FSEL R16, R20, 1, P5 ;  /* 0x3f80000014107808 */ /* 0x000fe20002800000 */
[----:B------:R-:W-:Y:S01]  /*02d0*/  @P6 FMUL R24, R24, 0.25 ;  /* 0x3e80000018186820 */ /* 0x000fe20000400000 */
[----:B--2---:R-:W-:-:S03]  /*02e0*/  FSETP.GT.AND P3, PT, R25, 8.50705917302346158658e+37, PT ;  /* 0x7e8000001900780b */ /* 0x004fc60003f64000 */
[----:B------:R-:W-:Y:S01]  /*02f0*/  @!P1 FMUL R24, R24, 16777216 ;  /* 0x4b80000018189820 */ /* 0x000fe20000400000 */
[----:B-1----:R-:W-:Y:S02]  /*0300*/  FSEL R21, R20, 1, P6 ;  /* 0x3f80000014157808 */ /* 0x002fe40003000000 */
[----:B------:R-:W-:Y:S01]  /*0310*/  FSETP.GEU.AND P6, PT, R25, 1.175494350822287508e-38, PT ;  /* 0x008000001900780b */ /* 0x000fe20003fce000 */
[----:B------:R-:W-:Y:S02]  /*0320*/  @P5 FMUL R23, R23, 0.25 ;  /* 0x3e80000017175820 */ /* 0x000fe40000400000 */
[----:B------:R-:W1:Y:S01]  /*0330*/  MUFU.RCP R24, R24 ;  /* 0x0000001800187308 */ /* 0x000e620000001000 */
[C---:B---3--:R-:W-:Y:S01]  /*0340*/  FSETP.GT.AND P4, PT, R26.reuse, 8.50705917302346158658e+37, PT ;  /* 0x7e8000001a00780b */ /* 0x048fe20003f84000 */
[----:B------:R-:W-:Y:S01]  /*0350*/  @!P2 FMUL R23, R23, 16777216 ;  /* 0x4b8000001717a820 */ /* 0x000fe20000400000 */
[----:B------:R-:W-:Y:S01]  /*0360*/  FSETP.GEU.AND P0, PT, R26, 1.175494350822287508e-38, PT ;  /* 0x008000001a00780b */ /* 0x000fe20003f0e000 */
[----:B------:R-:W-:Y:S01]  /*0370*/  @!P2 FMUL R16, R16, 16777216 ;  /* 0x4b8000001010a820 */ /* 0x000fe20000400000 */
[C---:B------:R-:W-:Y:S01]  /*0380*/  FSEL R17, R20.reuse, 1, P4 ;  /* 0x3f80000014117808 */ /* 0x040fe20002000000 */
[----:B------:R-:W-:Y:S01]  /*0390*/  @P3 FMUL R25, R25, 0.25 ;  /* 0x3e80000019193820 */ /* 0x000fe20000400000 */
[----:B------:R-:W-:Y:S01]  /*03a0*/  FSEL R20, R20, 1, P3 ;  /* 0x3f80000014147808 */ /* 0x000fe20001800000 */
[----:B------:R-:W2:Y:S01]  /*03b0*/  MUFU.RCP R23, R23 ;  /* 0x0000001700177308 */ /* 0x000ea20000001000 */
[----:B------:R-:W-:Y:S01]  /*03c0*/  @!P1 FMUL R21, R21, 16777216 ;  /* 0x4b80000015159820 */ /* 0x000fe20000400000 */
[----:B------:R-:W-:-:S02]  /*03d0*/  @!P6 FMUL R25, R25, 16777216 ;  /* 0x4b8000001919e820 */ /* 0x000fc40000400000 */
[----:B------:R-:W-:Y:S01]  /*03e0*/  @!P6 FMUL R20, R20, 16777216 ;  /* 0x4b8000001414e820 */ /* 0x000fe20000400000 */
[----:B0-----:R-:W-:-:S04]  /*03f0*/  IMAD.WIDE R2, R0, 0x4, R2 ;  /* 0x0000000400027825 */ /* 0x001fc800078e0202 */
[----:B------:R-:W-:Y:S01]  /*0400*/  @P4 FMUL R26, R26, 0.25 ;  /* 0x3e8000001a1a4820 */ /* 0x000fe20000400000 */
[----:B-1----:R-:W-:Y:S01]  /*0410*/  FMUL R21, R24, R21 ;  /* 0x0000001518157220 */ /* 0x002fe20000400000 */
[----:B------:R-:W0:Y:S01]  /*0420*/  MUFU.RCP R25, R25 ;  /* 0x0000001900197308 */ /* 0x000e220000001000 */
[----:B------:R-:W-:Y:S01]  /*0430*/  @!P0 FMUL R17, R17, 16777216 ;  /* 0x4b80000011118820 */ /* 0x000fe20000400000 */
[----:B------:R-:W-:Y:S01]  /*0440*/  @!P0 FMUL R26, R26, 16777216 ;  /* 0x4b8000001a1a8820 */ /* 0x000fe20000400000 */
[----:B------:R-:W-:Y:S01]  /*0450*/  FMUL R21, R21, R14 ;  /* 0x0000000e15157220 */ /* 0x000fe20000400000 */
[----:B--2---:R-:W-:-:S04]  /*0460*/  FMUL R23, R23, R16 ;  /* 0x0000001017177220 */ /* 0x004fc80000400000 */
[----:B------:R-:W1:Y:S01]  /*0470*/  MUFU.RCP R22, R26 ;  /* 0x0000001a00167308 */ /* 0x000e620000001000 */
[----:B----4-:R-:W-:Y:S01]  /*0480*/  FFMA R6, R10, R21, R6 ;  /* 0x000000150a067223 */ /* 0x010fe20000000006 */
[----:B------:R-:W-:-:S04]  /*0490*/  FMUL R18, R23, R18 ;  /* 0x0000001217127220 */ /* 0x000fc80000400000 */
[C---:B------:R-:W-:Y:S01]  /*04a0*/  FSETP.GEU.AND P1, PT, R6.reuse, RZ, PT ;  /* 0x000000ff0600720b */ /* 0x040fe20003f2e000 */
[----:B0-----:R-:W-:Y:S01]  /*04b0*/  FMUL R25, R25, R20 ;  /* 0x0000001419197220 */ /* 0x001fe20000400000 */
[----:B------:R-:W-:Y:S02]  /*04c0*/  FFMA R7, R11, R18, R7 ;  /* 0x000000120b077223 */ /* 0x000fe40000000007 */
[----:B------:R-:W-:Y:S01]  /*04d0*/  SEL R6, R6, RZ, P1 ;  /* 0x000000ff06067207 */ /* 0x000fe20000800000 */
[----:B------:R-:W-:Y:S02]  /*04e0*/  FMUL R25, R25, R12 ;  /* 0x0000000c19197220 */ /* 0x000fe40000400000 */
[C---:B------:R-:W-:Y:S01]  /*04f0*/  FSETP.GEU.AND P0, PT, R7.reuse, RZ, PT ;  /* 0x000000ff0700720b */ /* 0x040fe20003f0e000 */
[----:B-1----:R-:W-:Y:S01]  /*0500*/  FMUL R22, R22, R17 ;  /* 0x0000001116167220 */ /* 0x002fe20000400000 */
[----:B------:R-:W-:Y:S02]  /*0510*/  FFMA R4, R8, R25, R4 ;  /* 0x0000001908047223 */ /* 0x000fe40000000004 */
[----:B------:R-:W-:Y:S01]  /*0520*/  SEL R7, R7, RZ, P0 ;  /* 0x000000ff07077207 */ /* 0x000fe20000000000 */
[----:B------:R-:W-:-:S02]  /*0530*/  FMUL R22, R22, R13 ;  /* 0x0000000d16167220 */ /* 0x000fc40000400000 */
[C---:B------:R-:W-:Y:S02]  /*0540*/  FSETP.GEU.AND P3, PT, R4.reuse, RZ, PT ;  /* 0x000000ff0400720b */ /* 0x040fe40003f6e000 */
[----:B------:R-:W-:Y:S02]  /*0550*/  FFMA R5, R9, R22, R5 ;  /* 0x0000001609057223 */ /* 0x000fe40000000005 */
[----:B------:R-:W-:-:S03]  /*0560*/  SEL R4, R4, RZ, P3 ;  /* 0x000000ff04047207 */ /* 0x000fc60001800000 */
[----:B------:R-:W-:-:S04]  /*0570*/  FSETP.GEU.AND P2, PT, R5, RZ, PT ;  /* 0x000000ff0500720b */ /* 0x000fc80003f4e000 */
[----:B------:R-:W-:-:S05]  /*0580*/  SEL R5, R5, RZ, P2 ;  /* 0x000000ff05057207 */ /* 0x000fca0001000000 */
[----:B------:R-:W-:Y:S01]  /*0590*/  STG.E.128 desc[UR4][R2.64], R4 ;  /* 0x0000000402007986 */ /* 0x000fe2000c101d04 */
[----:B------:R-:W-:Y:S05]  /*05a0*/  EXIT ;  /* 0x000000000000794d */ /* 0x000fea0003800000 */
.L_x_0:
[----:B------:R-:W-:-:S00]  /*05b0*/  BRA `(.L_x_0) ;  /* 0xfffffffc00fc7947 */ /* 0x000fc0000383ffff */
[----:B------:R-:W-:-:S00]  /*05c0*/  NOP ;  /* 0x0000000000007918 */ /* 0x000fc00000000000 */
        /* <DEDUP_REMOVED lines=11> */
.L_x_1:


//--------------------- .nv.global.init           --------------------------
	.section	.nv.global.init,"aw",@progbits
.nv.global.init:
	.type		_$_str,@object
	.size		_$_str,(_$_str_$_2 - _$_str)
_$_str:
        /*0000*/ 	.byte	0x5f, 0x5f, 0x43, 0x55, 0x44, 0x41, 0x5f, 0x46, 0x54, 0x5a, 0x00
	.type		_$_str_$_2,@object
	.size		_$_str_$_2,(.L_1 - _$_str_$_2)
_$_str_$_2:
        /*000b*/ 	.byte	0x5f, 0x5f, 0x43, 0x55, 0x44, 0x41, 0x5f, 0x50, 0x52, 0x45, 0x43, 0x5f, 0x53, 0x51, 0x52, 0x54
        /*001b*/ 	.byte	0x00
.L_1:


//--------------------- .nv.constant0.triton_poi_fused__native_batch_norm_legit_no_training_relu_21 --------------------------
	.section	.nv.constant0.triton_poi_fused__native_batch_norm_legit_no_training_relu_21,"a",@progbits
	.sectionflags	@""
	.align	4
.nv.constant0.triton_poi_fused__native_batch_norm_legit_no_training_relu_21:
	.zero		580
